//
// Generated by NVIDIA NVVM Compiler
//
// Compiler Build ID: CL-36424714
// Cuda compilation tools, release 13.0, V13.0.88
// Based on NVVM 20.0.0
//

.version 9.0
.target sm_100
.address_size 64

	// .globl	_Z5hellov
.extern .func  (.param .b32 func_retval0) vprintf
(
	.param .b64 vprintf_param_0,
	.param .b64 vprintf_param_1
)
;
.global .align 1 .b8 $str[14] = {72, 101, 108, 108, 111, 32, 87, 111, 114, 108, 100, 33, 10};

.visible .entry _Z5hellov()
{
	.reg .b32 	%r<3>;
	.reg .b64 	%rd<3>;

	mov.u64 	%rd1, $str;
	cvta.global.u64 	%rd2, %rd1;
	{ // callseq 0, 0
	.param .b64 param0;
	st.param.b64 	[param0], %rd2;
	.param .b64 param1;
	st.param.b64 	[param1], 0;
	.param .b32 retval0;
	call.uni (retval0), 
	vprintf, 
	(
	param0, 
	param1
	);
	ld.param.b32 	%r1, [retval0];
	} // callseq 0
	ret;

}


// ===== COMPILED SASS (sm_100) =====

	.target	sm_100

	.elftype	@"ET_EXEC"


//--------------------- .note.nv.tkinfo           --------------------------
	.section	.note.nv.tkinfo,"",@"SHT_NOTE"
	.sectionflags	@"SHF_NOTE_NV_TKINFO"
	.tkinfo
        /*0018*/ 	.word	0x00000002
        /*0030*/ 	.string	""
        /*0030*/ 	.string	"ptxas"
        /*0030*/ 	.string	"Cuda compilation tools, release 13.0, V13.0.88"
        /*0030*/ 	.string	"Build cuda_13.0.r13.0/compiler.36424714_0"
        /*0030*/ 	.string	"-arch sm_100 -m 64 "



//--------------------- .note.nv.cuinfo           --------------------------
	.section	.note.nv.cuinfo,"",@"SHT_NOTE"
	.sectionflags	@"SHF_NOTE_NV_CUINFO"
        /*0018*/ 	.short	0x0002
        /*001a*/ 	.short	0x0064
        /*001c*/ 	.short	0x0082
	.zero		2


//--------------------- .nv.info                  --------------------------
	.section	.nv.info,"",@"SHT_CUDA_INFO"
	.align	4


	//----- nvinfo : EIATTR_REGCOUNT
	.align		4
        /*0000*/ 	.byte	0x04, 0x2f
        /*0002*/ 	.short	(.L_2 - .L_1)
	.align		4
.L_1:
        /*0004*/ 	.word	index@(_Z5hellov)
        /*0008*/ 	.word	0x00000018


	//----- nvinfo : EIATTR_FRAME_SIZE
	.align		4
.L_2:
        /*000c*/ 	.byte	0x04, 0x11
        /*000e*/ 	.short	(.L_4 - .L_3)
	.align		4
.L_3:
        /*0010*/ 	.word	index@(_Z5hellov)
        /*0014*/ 	.word	0x00000000


	//----- nvinfo : EIATTR_MIN_STACK_SIZE
	.align		4
.L_4:
        /*0018*/ 	.byte	0x04, 0x12
        /*001a*/ 	.short	(.L_6 - .L_5)
	.align		4
.L_5:
        /*001c*/ 	.word	index@(_Z5hellov)
        /*0020*/ 	.word	0x00000000
.L_6:


//--------------------- .nv.compat                --------------------------
	.section	.nv.compat,"",@"SHT_CUDA_COMPAT_INFO"
	.align	4
        /*0000*/ 	.byte	0x02, 0x09, 0x00, 0x00, 0x02, 0x02, 0x01, 0x00, 0x02, 0x05, 0x05, 0x00, 0x03, 0x07, 0x01, 0x01
        /*0010*/ 	.byte	0x02, 0x03, 0x00, 0x00, 0x02, 0x06, 0x01, 0x00, 0x04, 0x0b, 0x08, 0x00, 0x09, 0x00, 0x00, 0x00
        /*0020*/ 	.byte	0x00, 0x00, 0x00, 0x00


//--------------------- .nv.info._Z5hellov        --------------------------
	.section	.nv.info._Z5hellov,"",@"SHT_CUDA_INFO"
	.sectionflags	@""
	.align	4


	//----- nvinfo : EIATTR_CUDA_API_VERSION
	.align		4
        /*0000*/ 	.byte	0x04, 0x37
        /*0002*/ 	.short	(.L_8 - .L_7)
.L_7:
        /*0004*/ 	.word	0x00000082


	//----- nvinfo : EIATTR_SPARSE_MMA_MASK
	.align		4
.L_8:
        /*0008*/ 	.byte	0x03, 0x50
        /*000a*/ 	.short	0x0000


	//----- nvinfo : EIATTR_MAXREG_COUNT
	.align		4
        /*000c*/ 	.byte	0x03, 0x1b
        /*000e*/ 	.short	0x00ff


	//----- nvinfo : EIATTR_EXTERNS
	.align		4
        /*0010*/ 	.byte	0x04, 0x0f
        /*0012*/ 	.short	(.L_10 - .L_9)


	//   ....[0]....
	.align		4
.L_9:
        /*0014*/ 	.word	index@(vprintf)


	//----- nvinfo : EIATTR_MERCURY_ISA_VERSION
	.align		4
.L_10:
        /*0018*/ 	.byte	0x03, 0x5f
        /*001a*/ 	.short	0x0101


	//----- nvinfo : EIATTR_VRC_CTA_INIT_COUNT
	.align		4
        /*001c*/ 	.byte	0x02, 0x4a
	.zero		1
	.zero		1


	//----- nvinfo : EIATTR_SYSCALL_OFFSETS
	.align		4
        /*0020*/ 	.byte	0x04, 0x46
        /*0022*/ 	.short	(.L_12 - .L_11)


	//   ....[0]....
.L_11:
        /*0024*/ 	.word	0x00000080


	//----- nvinfo : EIATTR_EXIT_INSTR_OFFSETS
	.align		4
.L_12:
        /*0028*/ 	.byte	0x04, 0x1c
        /*002a*/ 	.short	(.L_14 - .L_13)


	//   ....[0]....
.L_13:
        /*002c*/ 	.word	0x00000090


	//----- nvinfo : EIATTR_SW_WAR
	.align		4
.L_14:
        /*0030*/ 	.byte	0x04, 0x36
        /*0032*/ 	.short	(.L_16 - .L_15)
.L_15:
        /*0034*/ 	.word	0x00000008
.L_16:


//--------------------- .nv.callgraph             --------------------------
	.section	.nv.callgraph,"",@"SHT_CUDA_CALLGRAPH"
	.align	4
	.sectionentsize	8
	.align		4
        /*0000*/ 	.word	0x00000000
	.align		4
        /*0004*/ 	.word	0xffffffff
	.align		4
        /*0008*/ 	.word	index@(_Z5hellov)
	.align		4
        /*000c*/ 	.word	index@(vprintf)
	.align		4
        /*0010*/ 	.word	0x00000000
	.align		4
        /*0014*/ 	.word	0xfffffffe
	.align		4
        /*0018*/ 	.word	0x00000000
	.align		4
        /*001c*/ 	.word	0xfffffffd
	.align		4
        /*0020*/ 	.word	0x00000000
	.align		4
        /*0024*/ 	.word	0xfffffffc


//--------------------- .nv.constant4             --------------------------
	.section	.nv.constant4,"a",@progbits
	.align	8
	.align		8
.nv.constant4:
        /*0000*/ 	.dword	vprintf
	.align		8
        /*0008*/ 	.dword	$str


//--------------------- .text._Z5hellov           --------------------------
	.section	.text._Z5hellov,"ax",@progbits
	.align	128
        .global         _Z5hellov
        .type           _Z5hellov,@function
        .size           _Z5hellov,(.L_x_2 - _Z5hellov)
        .other          _Z5hellov,@"STO_CUDA_ENTRY STV_DEFAULT"
_Z5hellov:
.text._Z5hellov:
[----:B------:R-:W0:Y:S01]  /*0000*/  LDC R1, c[0x0][0x37c] ;  /* 0x0000df00ff017b82 */ /* 0x000e220000000800 */
[----:B------:R-:W-:Y:S01]  /*0010*/  MOV R0, 0x0 ;  /* 0x0000000000007802 */ /* 0x000fe20000000f00 */
[----:B------:R-:W1:Y:S01]  /*0020*/  LDCU.64 UR4, c[0x4][0x8] ;  /* 0x01000100ff0477ac */ /* 0x000e620008000a00 */
[----:B------:R-:W-:-:S05]  /*0030*/  CS2R R6, SRZ ;  /* 0x0000000000067805 */ /* 0x000fca000001ff00 */
[----:B------:R2:W3:Y:S01]  /*0040*/  LDC.64 R2, c[0x4][R0] ;  /* 0x0100000000027b82 */ /* 0x0004e20000000a00 */
[----:B-1----:R-:W-:Y:S02]  /*0050*/  IMAD.U32 R4, RZ, RZ, UR4 ;  /* 0x00000004ff047e24 */ /* 0x002fe4000f8e00ff */
[----:B--2---:R-:W-:-:S07]  /*0060*/  IMAD.U32 R5, RZ, RZ, UR5 ;  /* 0x00000005ff057e24 */ /* 0x004fce000f8e00ff */
[----:B------:R-:W-:-:S07]  /*0070*/  LEPC R20, `(.L_x_0) ;  /* 0x000000001014794e */ /* 0x000fce0000000000 */
[----:B0--3--:R-:W-:Y:S05]  /*0080*/  CALL.ABS.NOINC R2 ;  /* 0x0000000002007343 */ /* 0x009fea0003c00000 */
.L_x_0:
[----:B------:R-:W-:Y:S05]  /*0090*/  EXIT ;  /* 0x000000000000794d */ /* 0x000fea0003800000 */
.L_x_1:
[----:B------:R-:W-:-:S00]  /*00a0*/  BRA `(.L_x_1) ;  /* 0xfffffffc00fc7947 */ /* 0x000fc0000383ffff */
[----:B------:R-:W-:-:S00]  /*00b0*/  NOP ;  /* 0x0000000000007918 */ /* 0x000fc00000000000 */
        /* <DEDUP_REMOVED lines=12> */
.L_x_2:


//--------------------- .nv.global.init           --------------------------
	.section	.nv.global.init,"aw",@progbits
.nv.global.init:
	.type		$str,@object
	.size		$str,(.L_0 - $str)
$str:
        /*0000*/ 	.byte	0x48, 0x65, 0x6c, 0x6c, 0x6f, 0x20, 0x57, 0x6f, 0x72, 0x6c, 0x64, 0x21, 0x0a, 0x00
.L_0:


//--------------------- .nv.shared.reserved.0     --------------------------
	.section	.nv.shared.reserved.0,"aw",@nobits
	.weak		__nv_reservedSMEM_offset_0_alias
	.size		__nv_reservedSMEM_offset_0_alias, 0, 64
	.other		__nv_reservedSMEM_offset_0_alias,@"STO_CUDA_RESERVED_SHARED STV_DEFAULT"
__nv_reservedSMEM_offset_0_alias:
	.zero		0
	.zero		64


//--------------------- .nv.constant0._Z5hellov   --------------------------
	.section	.nv.constant0._Z5hellov,"a",@progbits
	.sectionflags	@""
	.align	4
.nv.constant0._Z5hellov:
	.zero		896


//--------------------- SYMBOLS --------------------------

	.type		.nv.reservedSmem.offset0,@object
	.size		.nv.reservedSmem.offset0,0x4
	.type		vprintf,@function
